	.headerflags	@"EF_CUDA_TEXMODE_UNIFIED EF_CUDA_64BIT_ADDRESS EF_CUDA_ACCELERATORS EF_CUDA_SM90 EF_CUDA_VIRTUAL_SM(EF_CUDA_SM90)"
	.elftype	@"ET_EXEC"


//--------------------- .nv.info                  --------------------------
	.section	.nv.info,"",@"SHT_CUDA_INFO"
	.align	4


	//----- nvinfo : EIATTR_REGCOUNT
	.align		4
        /*0000*/ 	.byte	0x04, 0x2f
        /*0002*/ 	.short	(.L_1 - .L_0)
	.align		4
.L_0:
        /*0004*/ 	.word	index@(triton_poi_fused_convolution_16)
        /*0008*/ 	.word	0x0000000c


	//----- nvinfo : EIATTR_MIN_STACK_SIZE
	.align		4
.L_1:
        /*000c*/ 	.byte	0x04, 0x12
        /*000e*/ 	.short	(.L_3 - .L_2)
	.align		4
.L_2:
        /*0010*/ 	.word	index@(triton_poi_fused_convolution_16)
        /*0014*/ 	.word	0x00000000


	//----- nvinfo : EIATTR_FRAME_SIZE
	.align		4
.L_3:
        /*0018*/ 	.byte	0x04, 0x11
        /*001a*/ 	.short	(.L_5 - .L_4)
	.align		4
.L_4:
        /*001c*/ 	.word	index@(triton_poi_fused_convolution_16)
        /*0020*/ 	.word	0x00000000


	//----- nvinfo : EIATTR_MIN_STACK_SIZE
	.align		4
.L_5:
        /*0024*/ 	.byte	0x04, 0x12
        /*0026*/ 	.short	(.L_7 - .L_6)
	.align		4
.L_6:
        /*0028*/ 	.word	index@(triton_poi_fused_convolution_16)
        /*002c*/ 	.word	0x00000000
.L_7:


//--------------------- .nv.info.triton_poi_fused_convolution_16 --------------------------
	.section	.nv.info.triton_poi_fused_convolution_16,"",@"SHT_CUDA_INFO"
	.sectionflags	@""
	.align	4


	//----- nvinfo : EIATTR_CUDA_API_VERSION
	.align		4
        /*0000*/ 	.byte	0x04, 0x37
        /*0002*/ 	.short	(.L_9 - .L_8)
.L_8:
        /*0004*/ 	.word	0x0000007c


	//----- nvinfo : EIATTR_KPARAM_INFO
	.align		4
.L_9:
        /*0008*/ 	.byte	0x04, 0x17
        /*000a*/ 	.short	(.L_11 - .L_10)
.L_10:
        /*000c*/ 	.word	0x00000000
        /*0010*/ 	.short	0x0002
        /*0012*/ 	.short	0x0010
        /*0014*/ 	.byte	0x00, 0xf0, 0x11, 0x00


	//----- nvinfo : EIATTR_KPARAM_INFO
	.align		4
.L_11:
        /*0018*/ 	.byte	0x04, 0x17
        /*001a*/ 	.short	(.L_13 - .L_12)
.L_12:
        /*001c*/ 	.word	0x00000000
        /*0020*/ 	.short	0x0001
        /*0022*/ 	.short	0x0008
        /*0024*/ 	.byte	0x00, 0xf4, 0x21, 0x00


	//----- nvinfo : EIATTR_KPARAM_INFO
	.align		4
.L_13:
        /*0028*/ 	.byte	0x04, 0x17
        /*002a*/ 	.short	(.L_15 - .L_14)
.L_14:
        /*002c*/ 	.word	0x00000000
        /*0030*/ 	.short	0x0000
        /*0032*/ 	.short	0x0000
        /*0034*/ 	.byte	0x00, 0xf4, 0x21, 0x00


	//----- nvinfo : EIATTR_SPARSE_MMA_MASK
	.align		4
.L_15:
        /*0038*/ 	.byte	0x03, 0x50
        /*003a*/ 	.short	0x0000


	//----- nvinfo : EIATTR_MAXREG_COUNT
	.align		4
        /*003c*/ 	.byte	0x03, 0x1b
        /*003e*/ 	.short	0x00ff


	//----- nvinfo : EIATTR_EXIT_INSTR_OFFSETS
	.align		4
        /*0040*/ 	.byte	0x04, 0x1c
        /*0042*/ 	.short	(.L_17 - .L_16)


	//   ....[0]....
.L_16:
        /*0044*/ 	.word	0x00000140


	//----- nvinfo : EIATTR_REQNTID
	.align		4
.L_17:
        /*0048*/ 	.byte	0x04, 0x10
        /*004a*/ 	.short	(.L_19 - .L_18)
.L_18:
        /*004c*/ 	.word	0x00000080
        /*0050*/ 	.word	0x00000001
        /*0054*/ 	.word	0x00000001


	//----- nvinfo : EIATTR_CBANK_PARAM_SIZE
	.align		4
.L_19:
        /*0058*/ 	.byte	0x03, 0x19
        /*005a*/ 	.short	0x0014


	//----- nvinfo : EIATTR_PARAM_CBANK
	.align		4
        /*005c*/ 	.byte	0x04, 0x0a
        /*005e*/ 	.short	(.L_21 - .L_20)
	.align		4
.L_20:
        /*0060*/ 	.word	index@(.nv.constant0.triton_poi_fused_convolution_16)
        /*0064*/ 	.short	0x0210
        /*0066*/ 	.short	0x0014


	//----- nvinfo : EIATTR_SW_WAR
	.align		4
.L_21:
        /*0068*/ 	.byte	0x04, 0x36
        /*006a*/ 	.short	(.L_23 - .L_22)
.L_22:
        /*006c*/ 	.word	0x00000008
.L_23:


//--------------------- .nv.callgraph             --------------------------
	.section	.nv.callgraph,"",@"SHT_CUDA_CALLGRAPH"
	.align	4
	.sectionentsize	8
	.align		4
        /*0000*/ 	.word	0x00000000
	.align		4
        /*0004*/ 	.word	0xffffffff
	.align		4
        /*0008*/ 	.word	0x00000000
	.align		4
        /*000c*/ 	.word	0xfffffffe
	.align		4
        /*0010*/ 	.word	0x00000000
	.align		4
        /*0014*/ 	.word	0xfffffffd
	.align		4
        /*0018*/ 	.word	0x00000000
	.align		4
        /*001c*/ 	.word	0xfffffffc


//--------------------- .text.triton_poi_fused_convolution_16 --------------------------
	.section	.text.triton_poi_fused_convolution_16,"ax",@progbits
	.align	128
        .global         triton_poi_fused_convolution_16
        .type           triton_poi_fused_convolution_16,@function
        .size           triton_poi_fused_convolution_16,(.L_x_1 - triton_poi_fused_convolution_16)
        .other          triton_poi_fused_convolution_16,@"STO_CUDA_ENTRY STV_DEFAULT"
triton_poi_fused_convolution_16:
.text.triton_poi_fused_convolution_16:
[----:B------:R-:W-:Y:S01]  /*0000*/  LDC R1, c[0x0][0x28] ;  /* 0x00000a00ff017b82 */ /* 0x000fe20000000800 */
[----:B------:R-:W1:Y:S07]  /*0010*/  S2R R0, SR_TID.X ;  /* 0x0000000000007919 */ /* 0x000e6e0000002100 */
[----:B------:R-:W2:Y:S01]  /*0020*/  LDC.64 R4, c[0x0][0x218] ;  /* 0x00008600ff047b82 */ /* 0x000ea20000000a00 */
[----:B------:R-:W-:Y:S01]  /*0030*/  ULDC.64 UR4, c[0x0][0x208] ;  /* 0x0000820000047ab9 */ /* 0x000fe20000000a00 */
[----:B------:R-:W3:Y:S06]  /*0040*/  S2R R7, SR_CTAID.X ;  /* 0x0000000000077919 */ /* 0x000eec0000002500 */
[----:B------:R-:W4:Y:S01]  /*0050*/  LDC.64 R2, c[0x0][0x210] ;  /* 0x00008400ff027b82 */ /* 0x000f220000000a00 */
[----:B-1----:R-:W-:-:S04]  /*0060*/  SHF.L.U32 R0, R0, 0x1, RZ ;  /* 0x0000000100007819 */ /* 0x002fc800000006ff */
[----:B------:R-:W-:-:S04]  /*0070*/  LOP3.LUT R0, R0, 0xfe, RZ, 0xc0, !PT ;  /* 0x000000fe00007812 */ /* 0x000fc800078ec0ff */
[----:B---3--:R-:W-:-:S05]  /*0080*/  LEA R7, R7, R0, 0x8 ;  /* 0x0000000007077211 */ /* 0x008fca00078e40ff */
[----:B------:R-:W-:-:S04]  /*0090*/  IMAD.HI R0, R7, 0x2aaaaaab, RZ ;  /* 0x2aaaaaab07007827 */ /* 0x000fc800078e02ff */
[----:B----4-:R-:W-:Y:S01]  /*00a0*/  IMAD.WIDE R2, R7, 0x4, R2 ;  /* 0x0000000407027825 */ /* 0x010fe200078e0202 */
[----:B------:R-:W-:-:S04]  /*00b0*/  SHF.R.U32.HI R9, RZ, 0x1f, R0 ;  /* 0x0000001fff097819 */ /* 0x000fc80000011600 */
[----:B------:R-:W-:-:S05]  /*00c0*/  LEA.HI R0, R0, R9, RZ, 0x1d ;  /* 0x0000000900007211 */ /* 0x000fca00078fe8ff */
[----:B------:R-:W-:Y:S02]  /*00d0*/  IMAD R9, R0, -0x30, R7 ;  /* 0xffffffd000097824 */ /* 0x000fe400078e0207 */
[----:B------:R-:W3:Y:S02]  /*00e0*/  LDG.E.64 R6, desc[UR4][R2.64] ;  /* 0x0000000402067981 */ /* 0x000ee4000c1e1b00 */
[----:B--2---:R-:W-:-:S06]  /*00f0*/  IMAD.WIDE R4, R9, 0x4, R4 ;  /* 0x0000000409047825 */ /* 0x004fcc00078e0204 */
[----:B------:R-:W3:Y:S02]  /*0100*/  LDG.E.EL.64 R4, desc[UR4][R4.64] ;  /* 0x0000000404047981 */ /* 0x000ee4000c2e1b00 */
[----:B---3--:R-:W-:Y:S01]  /*0110*/  FADD R6, R6, R4 ;  /* 0x0000000406067221 */ /* 0x008fe20000000000 */
[----:B------:R-:W-:-:S05]  /*0120*/  FADD R7, R7, R5 ;  /* 0x0000000507077221 */ /* 0x000fca0000000000 */
[----:B------:R-:W-:Y:S01]  /*0130*/  STG.E.64 desc[UR4][R2.64], R6 ;  /* 0x0000000602007986 */ /* 0x000fe2000c101b04 */
[----:B------:R-:W-:Y:S05]  /*0140*/  EXIT ;  /* 0x000000000000794d */ /* 0x000fea0003800000 */
.L_x_0:
[----:B------:R-:W-:-:S00]  /*0150*/  BRA `(.L_x_0) ;  /* 0xfffffffc00fc7947 */ /* 0x000fc0000383ffff */
[----:B------:R-:W-:-:S00]  /*0160*/  NOP ;  /* 0x0000000000007918 */ /* 0x000fc00000000000 */
        /* <DEDUP_REMOVED lines=9> */
.L_x_1:


//--------------------- .nv.constant0.triton_poi_fused_convolution_16 --------------------------
	.section	.nv.constant0.triton_poi_fused_convolution_16,"a",@progbits
	.sectionflags	@""
	.align	4
.nv.constant0.triton_poi_fused_convolution_16:
	.zero		548
